//
// Generated by NVIDIA NVVM Compiler
//
// Compiler Build ID: CL-36424714
// Cuda compilation tools, release 13.0, V13.0.88
// Based on NVVM 20.0.0
//

.version 9.0
.target sm_100
.address_size 64

	// .globl	_Z7add_gpuPfS_S_

.visible .entry _Z7add_gpuPfS_S_(
	.param .u64 .ptr .align 1 _Z7add_gpuPfS_S__param_0,
	.param .u64 .ptr .align 1 _Z7add_gpuPfS_S__param_1,
	.param .u64 .ptr .align 1 _Z7add_gpuPfS_S__param_2
)
{
	.reg .b32 	%r<2>;
	.reg .b32 	%f<4>;
	.reg .b64 	%rd<11>;

	ld.param.u64 	%rd1, [_Z7add_gpuPfS_S__param_0];
	ld.param.u64 	%rd2, [_Z7add_gpuPfS_S__param_1];
	ld.param.u64 	%rd3, [_Z7add_gpuPfS_S__param_2];
	cvta.to.global.u64 	%rd4, %rd1;
	cvta.to.global.u64 	%rd5, %rd2;
	cvta.to.global.u64 	%rd6, %rd3;
	mov.u32 	%r1, %ctaid.x;
	mul.wide.u32 	%rd7, %r1, 4;
	add.s64 	%rd8, %rd4, %rd7;
	ld.global.f32 	%f1, [%rd8];
	add.s64 	%rd9, %rd5, %rd7;
	ld.global.f32 	%f2, [%rd9];
	add.f32 	%f3, %f1, %f2;
	add.s64 	%rd10, %rd6, %rd7;
	st.global.f32 	[%rd10], %f3;
	ret;

}


// ===== COMPILED SASS (sm_100) =====

	.target	sm_100

	.elftype	@"ET_EXEC"


//--------------------- .note.nv.tkinfo           --------------------------
	.section	.note.nv.tkinfo,"",@"SHT_NOTE"
	.sectionflags	@"SHF_NOTE_NV_TKINFO"
	.tkinfo
        /*0018*/ 	.word	0x00000002
        /*0030*/ 	.string	""
        /*0030*/ 	.string	"ptxas"
        /*0030*/ 	.string	"Cuda compilation tools, release 13.0, V13.0.88"
        /*0030*/ 	.string	"Build cuda_13.0.r13.0/compiler.36424714_0"
        /*0030*/ 	.string	"-arch sm_100 -m 64 "



//--------------------- .note.nv.cuinfo           --------------------------
	.section	.note.nv.cuinfo,"",@"SHT_NOTE"
	.sectionflags	@"SHF_NOTE_NV_CUINFO"
        /*0018*/ 	.short	0x0002
        /*001a*/ 	.short	0x0064
        /*001c*/ 	.short	0x0082
	.zero		2


//--------------------- .nv.info                  --------------------------
	.section	.nv.info,"",@"SHT_CUDA_INFO"
	.align	4


	//----- nvinfo : EIATTR_REGCOUNT
	.align		4
        /*0000*/ 	.byte	0x04, 0x2f
        /*0002*/ 	.short	(.L_1 - .L_0)
	.align		4
.L_0:
        /*0004*/ 	.word	index@(_Z7add_gpuPfS_S_)
        /*0008*/ 	.word	0x0000000c


	//----- nvinfo : EIATTR_FRAME_SIZE
	.align		4
.L_1:
        /*000c*/ 	.byte	0x04, 0x11
        /*000e*/ 	.short	(.L_3 - .L_2)
	.align		4
.L_2:
        /*0010*/ 	.word	index@(_Z7add_gpuPfS_S_)
        /*0014*/ 	.word	0x00000000


	//----- nvinfo : EIATTR_MIN_STACK_SIZE
	.align		4
.L_3:
        /*0018*/ 	.byte	0x04, 0x12
        /*001a*/ 	.short	(.L_5 - .L_4)
	.align		4
.L_4:
        /*001c*/ 	.word	index@(_Z7add_gpuPfS_S_)
        /*0020*/ 	.word	0x00000000
.L_5:


//--------------------- .nv.compat                --------------------------
	.section	.nv.compat,"",@"SHT_CUDA_COMPAT_INFO"
	.align	4
        /*0000*/ 	.byte	0x02, 0x09, 0x00, 0x00, 0x02, 0x02, 0x01, 0x00, 0x02, 0x05, 0x05, 0x00, 0x03, 0x07, 0x01, 0x01
        /*0010*/ 	.byte	0x02, 0x03, 0x00, 0x00, 0x02, 0x06, 0x01, 0x00, 0x04, 0x0b, 0x08, 0x00, 0x09, 0x00, 0x00, 0x00
        /*0020*/ 	.byte	0x00, 0x00, 0x00, 0x00


//--------------------- .nv.info._Z7add_gpuPfS_S_ --------------------------
	.section	.nv.info._Z7add_gpuPfS_S_,"",@"SHT_CUDA_INFO"
	.sectionflags	@""
	.align	4


	//----- nvinfo : EIATTR_CUDA_API_VERSION
	.align		4
        /*0000*/ 	.byte	0x04, 0x37
        /*0002*/ 	.short	(.L_7 - .L_6)
.L_6:
        /*0004*/ 	.word	0x00000082


	//----- nvinfo : EIATTR_KPARAM_INFO
	.align		4
.L_7:
        /*0008*/ 	.byte	0x04, 0x17
        /*000a*/ 	.short	(.L_9 - .L_8)
.L_8:
        /*000c*/ 	.word	0x00000000
        /*0010*/ 	.short	0x0002
        /*0012*/ 	.short	0x0010
        /*0014*/ 	.byte	0x00, 0xf5, 0x21, 0x00


	//----- nvinfo : EIATTR_KPARAM_INFO
	.align		4
.L_9:
        /*0018*/ 	.byte	0x04, 0x17
        /*001a*/ 	.short	(.L_11 - .L_10)
.L_10:
        /*001c*/ 	.word	0x00000000
        /*0020*/ 	.short	0x0001
        /*0022*/ 	.short	0x0008
        /*0024*/ 	.byte	0x00, 0xf5, 0x21, 0x00


	//----- nvinfo : EIATTR_KPARAM_INFO
	.align		4
.L_11:
        /*0028*/ 	.byte	0x04, 0x17
        /*002a*/ 	.short	(.L_13 - .L_12)
.L_12:
        /*002c*/ 	.word	0x00000000
        /*0030*/ 	.short	0x0000
        /*0032*/ 	.short	0x0000
        /*0034*/ 	.byte	0x00, 0xf5, 0x21, 0x00


	//----- nvinfo : EIATTR_SPARSE_MMA_MASK
	.align		4
.L_13:
        /*0038*/ 	.byte	0x03, 0x50
        /*003a*/ 	.short	0x0000


	//----- nvinfo : EIATTR_MAXREG_COUNT
	.align		4
        /*003c*/ 	.byte	0x03, 0x1b
        /*003e*/ 	.short	0x00ff


	//----- nvinfo : EIATTR_MERCURY_ISA_VERSION
	.align		4
        /*0040*/ 	.byte	0x03, 0x5f
        /*0042*/ 	.short	0x0101


	//----- nvinfo : EIATTR_VRC_CTA_INIT_COUNT
	.align		4
        /*0044*/ 	.byte	0x02, 0x4a
	.zero		1
	.zero		1


	//----- nvinfo : EIATTR_EXIT_INSTR_OFFSETS
	.align		4
        /*0048*/ 	.byte	0x04, 0x1c
        /*004a*/ 	.short	(.L_15 - .L_14)


	//   ....[0]....
.L_14:
        /*004c*/ 	.word	0x000000d0


	//----- nvinfo : EIATTR_CBANK_PARAM_SIZE
	.align		4
.L_15:
        /*0050*/ 	.byte	0x03, 0x19
        /*0052*/ 	.short	0x0018


	//----- nvinfo : EIATTR_PARAM_CBANK
	.align		4
        /*0054*/ 	.byte	0x04, 0x0a
        /*0056*/ 	.short	(.L_17 - .L_16)
	.align		4
.L_16:
        /*0058*/ 	.word	index@(.nv.constant0._Z7add_gpuPfS_S_)
        /*005c*/ 	.short	0x0380
        /*005e*/ 	.short	0x0018


	//----- nvinfo : EIATTR_SW_WAR
	.align		4
.L_17:
        /*0060*/ 	.byte	0x04, 0x36
        /*0062*/ 	.short	(.L_19 - .L_18)
.L_18:
        /*0064*/ 	.word	0x00000008
.L_19:


//--------------------- .nv.callgraph             --------------------------
	.section	.nv.callgraph,"",@"SHT_CUDA_CALLGRAPH"
	.align	4
	.sectionentsize	8
	.align		4
        /*0000*/ 	.word	0x00000000
	.align		4
        /*0004*/ 	.word	0xffffffff
	.align		4
        /*0008*/ 	.word	0x00000000
	.align		4
        /*000c*/ 	.word	0xfffffffe
	.align		4
        /*0010*/ 	.word	0x00000000
	.align		4
        /*0014*/ 	.word	0xfffffffd
	.align		4
        /*0018*/ 	.word	0x00000000
	.align		4
        /*001c*/ 	.word	0xfffffffc


//--------------------- .text._Z7add_gpuPfS_S_    --------------------------
	.section	.text._Z7add_gpuPfS_S_,"ax",@progbits
	.align	128
        .global         _Z7add_gpuPfS_S_
        .type           _Z7add_gpuPfS_S_,@function
        .size           _Z7add_gpuPfS_S_,(.L_x_1 - _Z7add_gpuPfS_S_)
        .other          _Z7add_gpuPfS_S_,@"STO_CUDA_ENTRY STV_DEFAULT"
_Z7add_gpuPfS_S_:
.text._Z7add_gpuPfS_S_:
[----:B------:R-:W-:Y:S01]  /*0000*/  LDC R1, c[0x0][0x37c] ;  /* 0x0000df00ff017b82 */ /* 0x000fe20000000800 */
[----:B------:R-:W0:Y:S07]  /*0010*/  S2R R9, SR_CTAID.X ;  /* 0x0000000000097919 */ /* 0x000e2e0000002500 */
[----:B------:R-:W0:Y:S01]  /*0020*/  LDC.64 R2, c[0x0][0x380] ;  /* 0x0000e000ff027b82 */ /* 0x000e220000000a00 */
[----:B------:R-:W1:Y:S07]  /*0030*/  LDCU.64 UR4, c[0x0][0x358] ;  /* 0x00006b00ff0477ac */ /* 0x000e6e0008000a00 */
[----:B------:R-:W2:Y:S08]  /*0040*/  LDC.64 R4, c[0x0][0x388] ;  /* 0x0000e200ff047b82 */ /* 0x000eb00000000a00 */
[----:B------:R-:W3:Y:S01]  /*0050*/  LDC.64 R6, c[0x0][0x390] ;  /* 0x0000e400ff067b82 */ /* 0x000ee20000000a00 */
[----:B0-----:R-:W-:-:S04]  /*0060*/  IMAD.WIDE.U32 R2, R9, 0x4, R2 ;  /* 0x0000000409027825 */ /* 0x001fc800078e0002 */
[C---:B--2---:R-:W-:Y:S02]  /*0070*/  IMAD.WIDE.U32 R4, R9.reuse, 0x4, R4 ;  /* 0x0000000409047825 */ /* 0x044fe400078e0004 */
[----:B-1----:R-:W2:Y:S04]  /*0080*/  LDG.E R2, desc[UR4][R2.64] ;  /* 0x0000000402027981 */ /* 0x002ea8000c1e1900 */
[----:B------:R-:W2:Y:S01]  /*0090*/  LDG.E R5, desc[UR4][R4.64] ;  /* 0x0000000404057981 */ /* 0x000ea2000c1e1900 */
[----:B---3--:R-:W-:-:S04]  /*00a0*/  IMAD.WIDE.U32 R6, R9, 0x4, R6 ;  /* 0x0000000409067825 */ /* 0x008fc800078e0006 */
[----:B--2---:R-:W-:-:S05]  /*00b0*/  FADD R9, R2, R5 ;  /* 0x0000000502097221 */ /* 0x004fca0000000000 */
[----:B------:R-:W-:Y:S01]  /*00c0*/  STG.E desc[UR4][R6.64], R9 ;  /* 0x0000000906007986 */ /* 0x000fe2000c101904 */
[----:B------:R-:W-:Y:S05]  /*00d0*/  EXIT ;  /* 0x000000000000794d */ /* 0x000fea0003800000 */
.L_x_0:
[----:B------:R-:W-:-:S00]  /*00e0*/  BRA `(.L_x_0) ;  /* 0xfffffffc00fc7947 */ /* 0x000fc0000383ffff */
[----:B------:R-:W-:-:S00]  /*00f0*/  NOP ;  /* 0x0000000000007918 */ /* 0x000fc00000000000 */
        /* <DEDUP_REMOVED lines=8> */
.L_x_1:


//--------------------- .nv.shared.reserved.0     --------------------------
	.section	.nv.shared.reserved.0,"aw",@nobits
	.weak		__nv_reservedSMEM_offset_0_alias
	.size		__nv_reservedSMEM_offset_0_alias, 0, 64
	.other		__nv_reservedSMEM_offset_0_alias,@"STO_CUDA_RESERVED_SHARED STV_DEFAULT"
__nv_reservedSMEM_offset_0_alias:
	.zero		0
	.zero		64


//--------------------- .nv.constant0._Z7add_gpuPfS_S_ --------------------------
	.section	.nv.constant0._Z7add_gpuPfS_S_,"a",@progbits
	.sectionflags	@""
	.align	4
.nv.constant0._Z7add_gpuPfS_S_:
	.zero		920


//--------------------- SYMBOLS --------------------------

	.type		.nv.reservedSmem.offset0,@object
	.size		.nv.reservedSmem.offset0,0x4
